//
// Generated by NVIDIA NVVM Compiler
//
// Compiler Build ID: CL-36424714
// Cuda compilation tools, release 13.0, V13.0.88
// Based on NVVM 20.0.0
//

.version 9.0
.target sm_100
.address_size 64

	// .globl	_Z14gpu_matrixMultPiS_S_i

.visible .entry _Z14gpu_matrixMultPiS_S_i(
	.param .u64 .ptr .align 1 _Z14gpu_matrixMultPiS_S_i_param_0,
	.param .u64 .ptr .align 1 _Z14gpu_matrixMultPiS_S_i_param_1,
	.param .u64 .ptr .align 1 _Z14gpu_matrixMultPiS_S_i_param_2,
	.param .u32 _Z14gpu_matrixMultPiS_S_i_param_3
)
{
	.reg .pred 	%p<12>;
	.reg .b32 	%r<106>;
	.reg .b64 	%rd<67>;

	ld.param.u64 	%rd14, [_Z14gpu_matrixMultPiS_S_i_param_0];
	ld.param.u64 	%rd15, [_Z14gpu_matrixMultPiS_S_i_param_1];
	ld.param.u32 	%r29, [_Z14gpu_matrixMultPiS_S_i_param_3];
	cvta.to.global.u64 	%rd1, %rd15;
	cvta.to.global.u64 	%rd2, %rd14;
	mov.u32 	%r31, %ctaid.y;
	mov.u32 	%r32, %ntid.y;
	mov.u32 	%r33, %tid.y;
	mad.lo.s32 	%r34, %r31, %r32, %r33;
	mov.u32 	%r35, %ctaid.x;
	mov.u32 	%r36, %ntid.x;
	mov.u32 	%r37, %tid.x;
	mad.lo.s32 	%r1, %r35, %r36, %r37;
	mul.lo.s32 	%r2, %r29, %r34;
	max.s32 	%r38, %r34, %r1;
	setp.ge.s32 	%p1, %r38, %r29;
	setp.lt.s32 	%p2, %r29, 1;
	mov.b32 	%r105, 0;
	or.pred  	%p3, %p1, %p2;
	@%p3 bra 	$L__BB0_12;
	and.b32  	%r3, %r29, 7;
	setp.lt.u32 	%p4, %r29, 8;
	mov.b32 	%r100, 0;
	mov.u32 	%r105, %r100;
	@%p4 bra 	$L__BB0_4;
	and.b32  	%r100, %r29, 2147483640;
	neg.s32 	%r94, %r100;
	mul.wide.u32 	%rd16, %r29, 4;
	add.s64 	%rd3, %rd1, %rd16;
	shl.b32 	%r6, %r29, 3;
	mul.wide.u32 	%rd17, %r29, 8;
	add.s64 	%rd4, %rd1, %rd17;
	mul.wide.u32 	%rd18, %r29, 12;
	add.s64 	%rd5, %rd1, %rd18;
	mul.wide.u32 	%rd19, %r29, 16;
	add.s64 	%rd6, %rd1, %rd19;
	mul.wide.u32 	%rd20, %r29, 20;
	add.s64 	%rd7, %rd1, %rd20;
	mul.wide.u32 	%rd21, %r29, 24;
	add.s64 	%rd8, %rd1, %rd21;
	mul.wide.u32 	%rd22, %r29, 28;
	add.s64 	%rd9, %rd1, %rd22;
	mul.wide.u32 	%rd23, %r2, 4;
	add.s64 	%rd24, %rd23, %rd2;
	add.s64 	%rd66, %rd24, 16;
	mov.b32 	%r105, 0;
	mov.u32 	%r93, %r1;
$L__BB0_3:
	.pragma "nounroll";
	mul.wide.s32 	%rd25, %r93, 4;
	add.s64 	%rd26, %rd3, %rd25;
	add.s64 	%rd27, %rd4, %rd25;
	add.s64 	%rd28, %rd5, %rd25;
	add.s64 	%rd29, %rd6, %rd25;
	add.s64 	%rd30, %rd7, %rd25;
	add.s64 	%rd31, %rd8, %rd25;
	add.s64 	%rd32, %rd9, %rd25;
	add.s64 	%rd33, %rd1, %rd25;
	ld.global.u32 	%r42, [%rd66+-16];
	ld.global.u32 	%r43, [%rd33];
	mad.lo.s32 	%r44, %r43, %r42, %r105;
	ld.global.u32 	%r45, [%rd66+-12];
	ld.global.u32 	%r46, [%rd26];
	mad.lo.s32 	%r47, %r46, %r45, %r44;
	ld.global.u32 	%r48, [%rd66+-8];
	ld.global.u32 	%r49, [%rd27];
	mad.lo.s32 	%r50, %r49, %r48, %r47;
	ld.global.u32 	%r51, [%rd66+-4];
	ld.global.u32 	%r52, [%rd28];
	mad.lo.s32 	%r53, %r52, %r51, %r50;
	ld.global.u32 	%r54, [%rd66];
	ld.global.u32 	%r55, [%rd29];
	mad.lo.s32 	%r56, %r55, %r54, %r53;
	ld.global.u32 	%r57, [%rd66+4];
	ld.global.u32 	%r58, [%rd30];
	mad.lo.s32 	%r59, %r58, %r57, %r56;
	ld.global.u32 	%r60, [%rd66+8];
	ld.global.u32 	%r61, [%rd31];
	mad.lo.s32 	%r62, %r61, %r60, %r59;
	ld.global.u32 	%r63, [%rd66+12];
	ld.global.u32 	%r64, [%rd32];
	mad.lo.s32 	%r105, %r64, %r63, %r62;
	add.s32 	%r94, %r94, 8;
	add.s32 	%r93, %r93, %r6;
	add.s64 	%rd66, %rd66, 32;
	setp.ne.s32 	%p5, %r94, 0;
	@%p5 bra 	$L__BB0_3;
$L__BB0_4:
	setp.eq.s32 	%p6, %r3, 0;
	@%p6 bra 	$L__BB0_12;
	and.b32  	%r16, %r29, 3;
	setp.lt.u32 	%p7, %r3, 4;
	@%p7 bra 	$L__BB0_7;
	add.s32 	%r66, %r100, %r2;
	mul.wide.u32 	%rd34, %r66, 4;
	add.s64 	%rd35, %rd2, %rd34;
	ld.global.u32 	%r67, [%rd35];
	mad.lo.s32 	%r68, %r100, %r29, %r1;
	mul.wide.s32 	%rd36, %r68, 4;
	add.s64 	%rd37, %rd1, %rd36;
	ld.global.u32 	%r69, [%rd37];
	mad.lo.s32 	%r70, %r69, %r67, %r105;
	cvt.u64.u32 	%rd38, %r2;
	cvt.u64.u32 	%rd39, %r100;
	add.s64 	%rd40, %rd39, %rd38;
	shl.b64 	%rd41, %rd40, 2;
	add.s64 	%rd42, %rd2, %rd41;
	ld.global.u32 	%r71, [%rd42+4];
	mul.wide.u32 	%rd43, %r29, 4;
	add.s64 	%rd44, %rd37, %rd43;
	ld.global.u32 	%r72, [%rd44];
	mad.lo.s32 	%r73, %r72, %r71, %r70;
	ld.global.u32 	%r74, [%rd42+8];
	add.s64 	%rd45, %rd44, %rd43;
	ld.global.u32 	%r75, [%rd45];
	mad.lo.s32 	%r76, %r75, %r74, %r73;
	ld.global.u32 	%r77, [%rd42+12];
	add.s64 	%rd46, %rd45, %rd43;
	ld.global.u32 	%r78, [%rd46];
	mad.lo.s32 	%r105, %r78, %r77, %r76;
	add.s32 	%r100, %r100, 4;
$L__BB0_7:
	setp.eq.s32 	%p8, %r16, 0;
	@%p8 bra 	$L__BB0_12;
	setp.eq.s32 	%p9, %r16, 1;
	@%p9 bra 	$L__BB0_10;
	add.s32 	%r80, %r100, %r2;
	mul.wide.u32 	%rd47, %r80, 4;
	add.s64 	%rd48, %rd2, %rd47;
	ld.global.u32 	%r81, [%rd48];
	mad.lo.s32 	%r82, %r100, %r29, %r1;
	mul.wide.s32 	%rd49, %r82, 4;
	add.s64 	%rd50, %rd1, %rd49;
	ld.global.u32 	%r83, [%rd50];
	mad.lo.s32 	%r84, %r83, %r81, %r105;
	cvt.u64.u32 	%rd51, %r2;
	cvt.u64.u32 	%rd52, %r100;
	add.s64 	%rd53, %rd52, %rd51;
	shl.b64 	%rd54, %rd53, 2;
	add.s64 	%rd55, %rd2, %rd54;
	ld.global.u32 	%r85, [%rd55+4];
	mul.wide.u32 	%rd56, %r29, 4;
	add.s64 	%rd57, %rd50, %rd56;
	ld.global.u32 	%r86, [%rd57];
	mad.lo.s32 	%r105, %r86, %r85, %r84;
	add.s32 	%r100, %r100, 2;
$L__BB0_10:
	and.b32  	%r87, %r29, 1;
	setp.eq.b32 	%p10, %r87, 1;
	not.pred 	%p11, %p10;
	@%p11 bra 	$L__BB0_12;
	add.s32 	%r88, %r100, %r2;
	mul.wide.u32 	%rd58, %r88, 4;
	add.s64 	%rd59, %rd2, %rd58;
	ld.global.u32 	%r89, [%rd59];
	mad.lo.s32 	%r90, %r100, %r29, %r1;
	mul.wide.s32 	%rd60, %r90, 4;
	add.s64 	%rd61, %rd1, %rd60;
	ld.global.u32 	%r91, [%rd61];
	mad.lo.s32 	%r105, %r91, %r89, %r105;
$L__BB0_12:
	ld.param.u64 	%rd65, [_Z14gpu_matrixMultPiS_S_i_param_2];
	cvta.to.global.u64 	%rd62, %rd65;
	add.s32 	%r92, %r2, %r1;
	mul.wide.s32 	%rd63, %r92, 4;
	add.s64 	%rd64, %rd62, %rd63;
	st.global.u32 	[%rd64], %r105;
	ret;

}


// ===== COMPILED SASS (sm_100) =====

	.target	sm_100

	.elftype	@"ET_EXEC"


//--------------------- .note.nv.tkinfo           --------------------------
	.section	.note.nv.tkinfo,"",@"SHT_NOTE"
	.sectionflags	@"SHF_NOTE_NV_TKINFO"
	.tkinfo
        /*0018*/ 	.word	0x00000002
        /*0030*/ 	.string	""
        /*0030*/ 	.string	"ptxas"
        /*0030*/ 	.string	"Cuda compilation tools, release 13.0, V13.0.88"
        /*0030*/ 	.string	"Build cuda_13.0.r13.0/compiler.36424714_0"
        /*0030*/ 	.string	"-arch sm_100 -m 64 "



//--------------------- .note.nv.cuinfo           --------------------------
	.section	.note.nv.cuinfo,"",@"SHT_NOTE"
	.sectionflags	@"SHF_NOTE_NV_CUINFO"
        /*0018*/ 	.short	0x0002
        /*001a*/ 	.short	0x0064
        /*001c*/ 	.short	0x0082
	.zero		2


//--------------------- .nv.info                  --------------------------
	.section	.nv.info,"",@"SHT_CUDA_INFO"
	.align	4


	//----- nvinfo : EIATTR_REGCOUNT
	.align		4
        /*0000*/ 	.byte	0x04, 0x2f
        /*0002*/ 	.short	(.L_1 - .L_0)
	.align		4
.L_0:
        /*0004*/ 	.word	index@(_Z14gpu_matrixMultPiS_S_i)
        /*0008*/ 	.word	0x0000001e


	//----- nvinfo : EIATTR_FRAME_SIZE
	.align		4
.L_1:
        /*000c*/ 	.byte	0x04, 0x11
        /*000e*/ 	.short	(.L_3 - .L_2)
	.align		4
.L_2:
        /*0010*/ 	.word	index@(_Z14gpu_matrixMultPiS_S_i)
        /*0014*/ 	.word	0x00000000


	//----- nvinfo : EIATTR_MIN_STACK_SIZE
	.align		4
.L_3:
        /*0018*/ 	.byte	0x04, 0x12
        /*001a*/ 	.short	(.L_5 - .L_4)
	.align		4
.L_4:
        /*001c*/ 	.word	index@(_Z14gpu_matrixMultPiS_S_i)
        /*0020*/ 	.word	0x00000000
.L_5:


//--------------------- .nv.compat                --------------------------
	.section	.nv.compat,"",@"SHT_CUDA_COMPAT_INFO"
	.align	4
        /*0000*/ 	.byte	0x02, 0x09, 0x00, 0x00, 0x02, 0x02, 0x01, 0x00, 0x02, 0x05, 0x05, 0x00, 0x03, 0x07, 0x01, 0x01
        /*0010*/ 	.byte	0x02, 0x03, 0x00, 0x00, 0x02, 0x06, 0x01, 0x00, 0x04, 0x0b, 0x08, 0x00, 0x09, 0x00, 0x00, 0x00
        /*0020*/ 	.byte	0x00, 0x00, 0x00, 0x00


//--------------------- .nv.info._Z14gpu_matrixMultPiS_S_i --------------------------
	.section	.nv.info._Z14gpu_matrixMultPiS_S_i,"",@"SHT_CUDA_INFO"
	.sectionflags	@""
	.align	4


	//----- nvinfo : EIATTR_CUDA_API_VERSION
	.align		4
        /*0000*/ 	.byte	0x04, 0x37
        /*0002*/ 	.short	(.L_7 - .L_6)
.L_6:
        /*0004*/ 	.word	0x00000082


	//----- nvinfo : EIATTR_KPARAM_INFO
	.align		4
.L_7:
        /*0008*/ 	.byte	0x04, 0x17
        /*000a*/ 	.short	(.L_9 - .L_8)
.L_8:
        /*000c*/ 	.word	0x00000000
        /*0010*/ 	.short	0x0003
        /*0012*/ 	.short	0x0018
        /*0014*/ 	.byte	0x00, 0xf0, 0x11, 0x00


	//----- nvinfo : EIATTR_KPARAM_INFO
	.align		4
.L_9:
        /*0018*/ 	.byte	0x04, 0x17
        /*001a*/ 	.short	(.L_11 - .L_10)
.L_10:
        /*001c*/ 	.word	0x00000000
        /*0020*/ 	.short	0x0002
        /*0022*/ 	.short	0x0010
        /*0024*/ 	.byte	0x00, 0xf5, 0x21, 0x00


	//----- nvinfo : EIATTR_KPARAM_INFO
	.align		4
.L_11:
        /*0028*/ 	.byte	0x04, 0x17
        /*002a*/ 	.short	(.L_13 - .L_12)
.L_12:
        /*002c*/ 	.word	0x00000000
        /*0030*/ 	.short	0x0001
        /*0032*/ 	.short	0x0008
        /*0034*/ 	.byte	0x00, 0xf5, 0x21, 0x00


	//----- nvinfo : EIATTR_KPARAM_INFO
	.align		4
.L_13:
        /*0038*/ 	.byte	0x04, 0x17
        /*003a*/ 	.short	(.L_15 - .L_14)
.L_14:
        /*003c*/ 	.word	0x00000000
        /*0040*/ 	.short	0x0000
        /*0042*/ 	.short	0x0000
        /*0044*/ 	.byte	0x00, 0xf5, 0x21, 0x00


	//----- nvinfo : EIATTR_SPARSE_MMA_MASK
	.align		4
.L_15:
        /*0048*/ 	.byte	0x03, 0x50
        /*004a*/ 	.short	0x0000


	//----- nvinfo : EIATTR_MAXREG_COUNT
	.align		4
        /*004c*/ 	.byte	0x03, 0x1b
        /*004e*/ 	.short	0x00ff


	//----- nvinfo : EIATTR_MERCURY_ISA_VERSION
	.align		4
        /*0050*/ 	.byte	0x03, 0x5f
        /*0052*/ 	.short	0x0101


	//----- nvinfo : EIATTR_VRC_CTA_INIT_COUNT
	.align		4
        /*0054*/ 	.byte	0x02, 0x4a
	.zero		1
	.zero		1


	//----- nvinfo : EIATTR_EXIT_INSTR_OFFSETS
	.align		4
        /*0058*/ 	.byte	0x04, 0x1c
        /*005a*/ 	.short	(.L_17 - .L_16)


	//   ....[0]....
.L_16:
        /*005c*/ 	.word	0x00000ae0


	//----- nvinfo : EIATTR_CRS_STACK_SIZE
	.align		4
.L_17:
        /*0060*/ 	.byte	0x04, 0x1e
        /*0062*/ 	.short	(.L_19 - .L_18)
.L_18:
        /*0064*/ 	.word	0x00000000


	//----- nvinfo : EIATTR_CBANK_PARAM_SIZE
	.align		4
.L_19:
        /*0068*/ 	.byte	0x03, 0x19
        /*006a*/ 	.short	0x001c


	//----- nvinfo : EIATTR_PARAM_CBANK
	.align		4
        /*006c*/ 	.byte	0x04, 0x0a
        /*006e*/ 	.short	(.L_21 - .L_20)
	.align		4
.L_20:
        /*0070*/ 	.word	index@(.nv.constant0._Z14gpu_matrixMultPiS_S_i)
        /*0074*/ 	.short	0x0380
        /*0076*/ 	.short	0x001c


	//----- nvinfo : EIATTR_SW_WAR
	.align		4
.L_21:
        /*0078*/ 	.byte	0x04, 0x36
        /*007a*/ 	.short	(.L_23 - .L_22)
.L_22:
        /*007c*/ 	.word	0x00000008
.L_23:


//--------------------- .nv.callgraph             --------------------------
	.section	.nv.callgraph,"",@"SHT_CUDA_CALLGRAPH"
	.align	4
	.sectionentsize	8
	.align		4
        /*0000*/ 	.word	0x00000000
	.align		4
        /*0004*/ 	.word	0xffffffff
	.align		4
        /*0008*/ 	.word	0x00000000
	.align		4
        /*000c*/ 	.word	0xfffffffe
	.align		4
        /*0010*/ 	.word	0x00000000
	.align		4
        /*0014*/ 	.word	0xfffffffd
	.align		4
        /*0018*/ 	.word	0x00000000
	.align		4
        /*001c*/ 	.word	0xfffffffc


//--------------------- .text._Z14gpu_matrixMultPiS_S_i --------------------------
	.section	.text._Z14gpu_matrixMultPiS_S_i,"ax",@progbits
	.align	128
        .global         _Z14gpu_matrixMultPiS_S_i
        .type           _Z14gpu_matrixMultPiS_S_i,@function
        .size           _Z14gpu_matrixMultPiS_S_i,(.L_x_6 - _Z14gpu_matrixMultPiS_S_i)
        .other          _Z14gpu_matrixMultPiS_S_i,@"STO_CUDA_ENTRY STV_DEFAULT"
_Z14gpu_matrixMultPiS_S_i:
.text._Z14gpu_matrixMultPiS_S_i:
[----:B------:R-:W-:Y:S01]  /*0000*/  LDC R1, c[0x0][0x37c] ;  /* 0x0000df00ff017b82 */ /* 0x000fe20000000800 */
[----:B------:R-:W0:Y:S07]  /*0010*/  S2R R0, SR_TID.Y ;  /* 0x0000000000007919 */ /* 0x000e2e0000002200 */
[----:B------:R-:W0:Y:S01]  /*0020*/  S2UR UR4, SR_CTAID.Y ;  /* 0x00000000000479c3 */ /* 0x000e220000002600 */
[----:B------:R-:W1:Y:S01]  /*0030*/  LDCU UR20, c[0x0][0x398] ;  /* 0x00007300ff1477ac */ /* 0x000e620008000800 */
[----:B------:R-:W-:Y:S01]  /*0040*/  BSSY.RECONVERGENT B0, `(.L_x_0) ;  /* 0x00000a5000007945 */ /* 0x000fe20003800200 */
[----:B------:R-:W2:Y:S01]  /*0050*/  S2R R3, SR_TID.X ;  /* 0x0000000000037919 */ /* 0x000ea20000002100 */
[----:B------:R-:W-:Y:S01]  /*0060*/  HFMA2 R12, -RZ, RZ, 0, 0 ;  /* 0x00000000ff0c7431 */ /* 0x000fe200000001ff */
[----:B------:R-:W3:Y:S03]  /*0070*/  LDCU.64 UR18, c[0x0][0x358] ;  /* 0x00006b00ff1277ac */ /* 0x000ee60008000a00 */
[----:B------:R-:W0:Y:S08]  /*0080*/  LDC R13, c[0x0][0x364] ;  /* 0x0000d900ff0d7b82 */ /* 0x000e300000000800 */
[----:B------:R-:W2:Y:S01]  /*0090*/  S2UR UR5, SR_CTAID.X ;  /* 0x00000000000579c3 */ /* 0x000ea20000002500 */
[----:B-1----:R-:W-:-:S07]  /*00a0*/  UISETP.GE.AND UP0, UPT, UR20, 0x1, UPT ;  /* 0x000000011400788c */ /* 0x002fce000bf06270 */
[----:B------:R-:W2:Y:S01]  /*00b0*/  LDC R2, c[0x0][0x360] ;  /* 0x0000d800ff027b82 */ /* 0x000ea20000000800 */
[----:B------:R-:W-:Y:S01]  /*00c0*/  PLOP3.LUT P0, PT, PT, PT, UP0, 0x80, 0x8 ;  /* 0x000000000008781c */ /* 0x000fe20003f0f008 */
[----:B0-----:R-:W-:Y:S02]  /*00d0*/  IMAD R13, R13, UR4, R0 ;  /* 0x000000040d0d7c24 */ /* 0x001fe4000f8e0200 */
[----:B--2---:R-:W-:-:S05]  /*00e0*/  IMAD R0, R2, UR5, R3 ;  /* 0x0000000502007c24 */ /* 0x004fca000f8e0203 */
[C---:B------:R-:W-:Y:S01]  /*00f0*/  VIMNMX R2, PT, PT, R13.reuse, R0, !PT ;  /* 0x000000000d027248 */ /* 0x040fe20007fe0100 */
[----:B------:R-:W-:-:S03]  /*0100*/  IMAD R13, R13, UR20, RZ ;  /* 0x000000140d0d7c24 */ /* 0x000fc6000f8e02ff */
[----:B------:R-:W-:-:S13]  /*0110*/  ISETP.GE.OR P0, PT, R2, UR20, !P0 ;  /* 0x0000001402007c0c */ /* 0x000fda000c706670 */
[----:B---3--:R-:W-:Y:S05]  /*0120*/  @P0 BRA `(.L_x_1) ;  /* 0x0000000800580947 */ /* 0x008fea0003800000 */
[----:B------:R-:W-:Y:S01]  /*0130*/  UISETP.GE.U32.AND UP1, UPT, UR20, 0x8, UPT ;  /* 0x000000081400788c */ /* 0x000fe2000bf26070 */
[----:B------:R-:W-:Y:S01]  /*0140*/  MOV R12, RZ ;  /* 0x000000ff000c7202 */ /* 0x000fe20000000f00 */
[----:B------:R-:W-:Y:S01]  /*0150*/  ULOP3.LUT UR21, UR20, 0x7, URZ, 0xc0, !UPT ;  /* 0x0000000714157892 */ /* 0x000fe2000f8ec0ff */
[----:B------:R-:W-:-:S03]  /*0160*/  UMOV UR4, URZ ;  /* 0x000000ff00047c82 */ /* 0x000fc60008000000 */
[----:B------:R-:W-:-:S03]  /*0170*/  UISETP.NE.AND UP0, UPT, UR21, URZ, UPT ;  /* 0x000000ff1500728c */ /* 0x000fc6000bf05270 */
[----:B------:R-:W-:Y:S08]  /*0180*/  BRA.U !UP1, `(.L_x_2) ;  /* 0x0000000509047547 */ /* 0x000ff0000b800000 */
[----:B------:R-:W0:Y:S01]  /*0190*/  LDCU.128 UR24, c[0x0][0x380] ;  /* 0x00007000ff1877ac */ /* 0x000e220008000c00 */
[----:B------:R-:W-:Y:S01]  /*01a0*/  IMAD.MOV.U32 R12, RZ, RZ, RZ ;  /* 0x000000ffff0c7224 */ /* 0x000fe200078e00ff */
[----:B------:R-:W-:Y:S01]  /*01b0*/  MOV R14, R0 ;  /* 0x00000000000e7202 */ /* 0x000fe20000000f00 */
[----:B------:R-:W-:-:S04]  /*01c0*/  ULOP3.LUT UR4, UR20, 0x7ffffff8, URZ, 0xc0, !UPT ;  /* 0x7ffffff814047892 */ /* 0x000fc8000f8ec0ff */
[----:B------:R-:W-:Y:S01]  /*01d0*/  UIADD3 UR5, UPT, UPT, -UR4, URZ, URZ ;  /* 0x000000ff04057290 */ /* 0x000fe2000fffe1ff */
[----:B0-----:R-:W-:Y:S01]  /*01e0*/  MOV R2, UR24 ;  /* 0x0000001800027c02 */ /* 0x001fe20008000f00 */
[----:B------:R-:W-:Y:S01]  /*01f0*/  UIMAD.WIDE.U32 UR6, UR20, 0x8, UR26 ;  /* 0x00000008140678a5 */ /* 0x000fe2000f8e001a */
[----:B------:R-:W-:Y:S01]  /*0200*/  MOV R3, UR25 ;  /* 0x0000001900037c02 */ /* 0x000fe20008000f00 */
[----:B------:R-:W-:Y:S02]  /*0210*/  UIMAD.WIDE.U32 UR8, UR20, 0xc, UR26 ;  /* 0x0000000c140878a5 */ /* 0x000fe4000f8e001a */
[----:B------:R-:W-:Y:S01]  /*0220*/  UIMAD.WIDE.U32 UR10, UR20, 0x10, UR26 ;  /* 0x00000010140a78a5 */ /* 0x000fe2000f8e001a */
[----:B------:R-:W-:Y:S01]  /*0230*/  IMAD.WIDE.U32 R2, R13, 0x4, R2 ;  /* 0x000000040d027825 */ /* 0x000fe200078e0002 */
[----:B------:R-:W-:Y:S02]  /*0240*/  UIMAD.WIDE.U32 UR12, UR20, 0x14, UR26 ;  /* 0x00000014140c78a5 */ /* 0x000fe4000f8e001a */
[----:B------:R-:W-:Y:S01]  /*0250*/  UIMAD.WIDE.U32 UR14, UR20, 0x18, UR26 ;  /* 0x00000018140e78a5 */ /* 0x000fe2000f8e001a */
[----:B------:R-:W-:Y:S01]  /*0260*/  IADD3 R2, P0, PT, R2, 0x10, RZ ;  /* 0x0000001002027810 */ /* 0x000fe20007f1e0ff */
[----:B------:R-:W-:-:S03]  /*0270*/  UIMAD.WIDE.U32 UR16, UR20, 0x1c, UR26 ;  /* 0x0000001c141078a5 */ /* 0x000fc6000f8e001a */
[----:B------:R-:W-:-:S09]  /*0280*/  IADD3.X R3, PT, PT, RZ, R3, RZ, P0, !PT ;  /* 0x00000003ff037210 */ /* 0x000fd200007fe4ff */
.L_x_3:
[----:B------:R-:W-:Y:S01]  /*0290*/  HFMA2 R23, -RZ, RZ, 0, 2.384185791015625e-07 ;  /* 0x00000004ff177431 */ /* 0x000fe200000001ff */
[----:B------:R-:W-:Y:S01]  /*02a0*/  UIMAD.WIDE.U32 UR22, UR20, 0x4, UR26 ;  /* 0x00000004141678a5 */ /* 0x000fe2000f8e001a */
[----:B------:R-:W-:Y:S01]  /*02b0*/  IMAD.MOV.U32 R25, RZ, RZ, 0x4 ;  /* 0x00000004ff197424 */ /* 0x000fe200078e00ff */
[----:B------:R-:W2:Y:S04]  /*02c0*/  LDG.E R21, desc[UR18][R2.64+-0x10] ;  /* 0xfffff01202157981 */ /* 0x000ea8000c1e1900 */
[----:B------:R-:W-:Y:S01]  /*02d0*/  MOV R8, UR22 ;  /* 0x0000001600087c02 */ /* 0x000fe20008000f00 */
[----:B------:R-:W-:Y:S01]  /*02e0*/  HFMA2 R5, -RZ, RZ, 0, 2.384185791015625e-07 ;  /* 0x00000004ff057431 */ /* 0x000fe200000001ff */
[----:B------:R-:W-:Y:S01]  /*02f0*/  MOV R9, UR23 ;  /* 0x0000001700097c02 */ /* 0x000fe20008000f00 */
[C---:B------:R-:W-:Y:S01]  /*0300*/  IMAD.WIDE R22, R14.reuse, R23, UR26 ;  /* 0x0000001a0e167e25 */ /* 0x040fe2000f8e0217 */
[----:B------:R-:W-:Y:S01]  /*0310*/  MOV R11, 0x4 ;  /* 0x00000004000b7802 */ /* 0x000fe20000000f00 */
[----:B------:R-:W3:Y:S02]  /*0320*/  LDG.E R19, desc[UR18][R2.64+-0xc] ;  /* 0xfffff41202137981 */ /* 0x000ee4000c1e1900 */
[----:B------:R-:W-:-:S02]  /*0330*/  IMAD.WIDE R8, R14, 0x4, R8 ;  /* 0x000000040e087825 */ /* 0x000fc400078e0208 */
[----:B------:R-:W2:Y:S02]  /*0340*/  LDG.E R22, desc[UR18][R22.64] ;  /* 0x0000001216167981 */ /* 0x000ea4000c1e1900 */
[C---:B------:R-:W-:Y:S02]  /*0350*/  IMAD.WIDE R24, R14.reuse, R25, UR6 ;  /* 0x000000060e187e25 */ /* 0x040fe4000f8e0219 */
[----:B------:R0:W3:Y:S02]  /*0360*/  LDG.E R20, desc[UR18][R8.64] ;  /* 0x0000001208147981 */ /* 0x0000e4000c1e1900 */
[C---:B------:R-:W-:Y:S01]  /*0370*/  IMAD.WIDE R10, R14.reuse, R11, UR8 ;  /* 0x000000080e0a7e25 */ /* 0x040fe2000f8e020b */
[----:B------:R-:W-:Y:S01]  /*0380*/  MOV R7, 0x4 ;  /* 0x0000000400077802 */ /* 0x000fe20000000f00 */
[----:B------:R-:W4:Y:S02]  /*0390*/  LDG.E R18, desc[UR18][R24.64] ;  /* 0x0000001218127981 */ /* 0x000f24000c1e1900 */
[----:B------:R-:W-:-:S02]  /*03a0*/  IMAD.WIDE R4, R14, R5, UR10 ;  /* 0x0000000a0e047e25 */ /* 0x000fc4000f8e0205 */
[----:B------:R-:W4:Y:S02]  /*03b0*/  LDG.E R17, desc[UR18][R2.64+-0x8] ;  /* 0xfffff81202117981 */ /* 0x000f24000c1e1900 */
[----:B0-----:R-:W-:Y:S02]  /*03c0*/  HFMA2 R9, -RZ, RZ, 0, 2.384185791015625e-07 ;  /* 0x00000004ff097431 */ /* 0x001fe400000001ff */
[----:B------:R0:W5:Y:S01]  /*03d0*/  LDG.E R16, desc[UR18][R10.64] ;  /* 0x000000120a107981 */ /* 0x000162000c1e1900 */
[----:B------:R-:W-:-:S03]  /*03e0*/  IMAD.WIDE R6, R14, R7, UR12 ;  /* 0x0000000c0e067e25 */ /* 0x000fc6000f8e0207 */
[----:B------:R-:W5:Y:S01]  /*03f0*/  LDG.E R15, desc[UR18][R2.64+-0x4] ;  /* 0xfffffc12020f7981 */ /* 0x000f62000c1e1900 */
[----:B------:R-:W-:-:S03]  /*0400*/  MOV R27, 0x4 ;  /* 0x00000004001b7802 */ /* 0x000fc60000000f00 */
[----:B------:R1:W5:Y:S01]  /*0410*/  LDG.E R4, desc[UR18][R4.64] ;  /* 0x0000001204047981 */ /* 0x000362000c1e1900 */
[----:B------:R-:W-:-:S03]  /*0420*/  IMAD.WIDE R8, R14, R9, UR14 ;  /* 0x0000000e0e087e25 */ /* 0x000fc6000f8e0209 */
[----:B------:R-:W5:Y:S01]  /*0430*/  LDG.E R23, desc[UR18][R2.64] ;  /* 0x0000001202177981 */ /* 0x000f62000c1e1900 */
[----:B0-----:R-:W-:-:S03]  /*0440*/  IMAD.WIDE R10, R14, R27, UR16 ;  /* 0x000000100e0a7e25 */ /* 0x001fc6000f8e021b */
[----:B------:R-:W5:Y:S04]  /*0450*/  LDG.E R7, desc[UR18][R6.64] ;  /* 0x0000001206077981 */ /* 0x000f68000c1e1900 */
[----:B------:R-:W5:Y:S04]  /*0460*/  LDG.E R24, desc[UR18][R2.64+0x4] ;  /* 0x0000041202187981 */ /* 0x000f68000c1e1900 */
[----:B------:R-:W5:Y:S04]  /*0470*/  LDG.E R8, desc[UR18][R8.64] ;  /* 0x0000001208087981 */ /* 0x000f68000c1e1900 */
[----:B------:R-:W5:Y:S04]  /*0480*/  LDG.E R25, desc[UR18][R2.64+0x8] ;  /* 0x0000081202197981 */ /* 0x000f68000c1e1900 */
[----:B------:R-:W5:Y:S04]  /*0490*/  LDG.E R10, desc[UR18][R10.64] ;  /* 0x000000120a0a7981 */ /* 0x000f68000c1e1900 */
[----:B------:R0:W5:Y:S01]  /*04a0*/  LDG.E R27, desc[UR18][R2.64+0xc] ;  /* 0x00000c12021b7981 */ /* 0x000162000c1e1900 */
[----:B------:R-:W-:-:S04]  /*04b0*/  UIADD3 UR5, UPT, UPT, UR5, 0x8, URZ ;  /* 0x0000000805057890 */ /* 0x000fc8000fffe0ff */
[----:B------:R-:W-:Y:S01]  /*04c0*/  UISETP.NE.AND UP1, UPT, UR5, URZ, UPT ;  /* 0x000000ff0500728c */ /* 0x000fe2000bf25270 */
[----:B-1----:R-:W-:Y:S01]  /*04d0*/  IMAD.U32 R5, RZ, RZ, UR20 ;  /* 0x00000014ff057e24 */ /* 0x002fe2000f8e00ff */
[----:B0-----:R-:W-:-:S04]  /*04e0*/  IADD3 R2, P0, PT, R2, 0x20, RZ ;  /* 0x0000002002027810 */ /* 0x001fc80007f1e0ff */
[----:B------:R-:W-:Y:S02]  /*04f0*/  LEA R14, R5, R14, 0x3 ;  /* 0x0000000e050e7211 */ /* 0x000fe400078e18ff */
[----:B------:R-:W-:Y:S01]  /*0500*/  IADD3.X R3, PT, PT, RZ, R3, RZ, P0, !PT ;  /* 0x00000003ff037210 */ /* 0x000fe200007fe4ff */
[----:B--2---:R-:W-:-:S04]  /*0510*/  IMAD R21, R21, R22, R12 ;  /* 0x0000001615157224 */ /* 0x004fc800078e020c */
[----:B---3--:R-:W-:-:S04]  /*0520*/  IMAD R19, R19, R20, R21 ;  /* 0x0000001413137224 */ /* 0x008fc800078e0215 */
[----:B----4-:R-:W-:-:S04]  /*0530*/  IMAD R17, R17, R18, R19 ;  /* 0x0000001211117224 */ /* 0x010fc800078e0213 */
[----:B-----5:R-:W-:-:S04]  /*0540*/  IMAD R15, R15, R16, R17 ;  /* 0x000000100f0f7224 */ /* 0x020fc800078e0211 */
[----:B------:R-:W-:-:S04]  /*0550*/  IMAD R4, R23, R4, R15 ;  /* 0x0000000417047224 */ /* 0x000fc800078e020f */
[----:B------:R-:W-:-:S04]  /*0560*/  IMAD R4, R24, R7, R4 ;  /* 0x0000000718047224 */ /* 0x000fc800078e0204 */
[----:B------:R-:W-:-:S04]  /*0570*/  IMAD R4, R25, R8, R4 ;  /* 0x0000000819047224 */ /* 0x000fc800078e0204 */
[----:B------:R-:W-:Y:S01]  /*0580*/  IMAD R12, R27, R10, R4 ;  /* 0x0000000a1b0c7224 */ /* 0x000fe200078e0204 */
[----:B------:R-:W-:Y:S06]  /*0590*/  BRA.U UP1, `(.L_x_3) ;  /* 0xfffffffd013c7547 */ /* 0x000fec000b83ffff */
.L_x_2:
[----:B------:R-:W-:Y:S05]  /*05a0*/  BRA.U !UP0, `(.L_x_1) ;  /* 0x0000000508387547 */ /* 0x000fea000b800000 */
[----:B------:R-:W-:Y:S02]  /*05b0*/  UISETP.GE.U32.AND UP0, UPT, UR21, 0x4, UPT ;  /* 0x000000041500788c */ /* 0x000fe4000bf06070 */
[----:B------:R-:W-:-:S04]  /*05c0*/  ULOP3.LUT UR5, UR20, 0x3, URZ, 0xc0, !UPT ;  /* 0x0000000314057892 */ /* 0x000fc8000f8ec0ff */
[----:B------:R-:W-:-:S03]  /*05d0*/  UISETP.NE.AND UP1, UPT, UR5, URZ, UPT ;  /* 0x000000ff0500728c */ /* 0x000fc6000bf25270 */
[----:B------:R-:W-:Y:S08]  /*05e0*/  BRA.U !UP0, `(.L_x_4) ;  /* 0x00000001087c7547 */ /* 0x000ff0000b800000 */
[----:B------:R-:W0:Y:S01]  /*05f0*/  LDC.64 R6, c[0x0][0x388] ;  /* 0x0000e200ff067b82 */ /* 0x000e220000000a00 */
[----:B------:R-:W1:Y:S01]  /*0600*/  LDCU.64 UR6, c[0x0][0x380] ;  /* 0x00007000ff0677ac */ /* 0x000e620008000a00 */
[----:B------:R-:W-:Y:S02]  /*0610*/  MOV R9, UR4 ;  /* 0x0000000400097c02 */ /* 0x000fe40008000f00 */
[C---:B------:R-:W-:Y:S02]  /*0620*/  IADD3 R3, PT, PT, R13.reuse, UR4, RZ ;  /* 0x000000040d037c10 */ /* 0x040fe4000fffe0ff */
[----:B------:R-:W-:Y:S01]  /*0630*/  IADD3 R10, P0, PT, R13, UR4, RZ ;  /* 0x000000040d0a7c10 */ /* 0x000fe2000ff1e0ff */
[----:B------:R-:W-:Y:S01]  /*0640*/  IMAD R9, R9, UR20, R0 ;  /* 0x0000001409097c24 */ /* 0x000fe2000f8e0200 */
[----:B------:R-:W2:Y:S01]  /*0650*/  LDC.64 R4, c[0x0][0x380] ;  /* 0x0000e000ff047b82 */ /* 0x000ea20000000a00 */
[----:B------:R-:W-:Y:S02]  /*0660*/  MOV R11, UR20 ;  /* 0x00000014000b7c02 */ /* 0x000fe40008000f00 */
[----:B------:R-:W-:Y:S01]  /*0670*/  MOV R15, UR20 ;  /* 0x00000014000f7c02 */ /* 0x000fe20008000f00 */
[----:B0-----:R-:W-:Y:S01]  /*0680*/  IMAD.WIDE R6, R9, 0x4, R6 ;  /* 0x0000000409067825 */ /* 0x001fe200078e0206 */
[----:B------:R-:W-:-:S05]  /*0690*/  MOV R9, UR20 ;  /* 0x0000001400097c02 */ /* 0x000fca0008000f00 */
[----:B------:R-:W-:Y:S02]  /*06a0*/  IMAD.WIDE.U32 R8, R9, 0x4, R6 ;  /* 0x0000000409087825 */ /* 0x000fe400078e0006 */
[----:B------:R-:W3:Y:S02]  /*06b0*/  LDG.E R6, desc[UR18][R6.64] ;  /* 0x0000001206067981 */ /* 0x000ee4000c1e1900 */
[----:B--2---:R-:W-:Y:S02]  /*06c0*/  IMAD.WIDE.U32 R4, R3, 0x4, R4 ;  /* 0x0000000403047825 */ /* 0x004fe400078e0004 */
[----:B------:R-:W2:Y:S02]  /*06d0*/  LDG.E R17, desc[UR18][R8.64] ;  /* 0x0000001208117981 */ /* 0x000ea4000c1e1900 */
[----:B------:R-:W-:Y:S01]  /*06e0*/  IMAD.X R3, RZ, RZ, RZ, P0 ;  /* 0x000000ffff037224 */ /* 0x000fe200000e06ff */
[C---:B-1----:R-:W-:Y:S01]  /*06f0*/  LEA R2, P0, R10.reuse, UR6, 0x2 ;  /* 0x000000060a027c11 */ /* 0x042fe2000f8010ff */
[----:B------:R-:W3:Y:S03]  /*0700*/  LDG.E R5, desc[UR18][R4.64] ;  /* 0x0000001204057981 */ /* 0x000ee6000c1e1900 */
[----:B------:R-:W-:Y:S01]  /*0710*/  LEA.HI.X R3, R10, UR7, R3, 0x2, P0 ;  /* 0x000000070a037c11 */ /* 0x000fe200080f1403 */
[----:B------:R-:W-:-:S04]  /*0720*/  IMAD.WIDE.U32 R10, R11, 0x4, R8 ;  /* 0x000000040b0a7825 */ /* 0x000fc800078e0008 */
[----:B------:R-:W2:Y:S01]  /*0730*/  LDG.E R16, desc[UR18][R2.64+0x4] ;  /* 0x0000041202107981 */ /* 0x000ea2000c1e1900 */
[----:B------:R-:W-:-:S03]  /*0740*/  IMAD.WIDE.U32 R14, R15, 0x4, R10 ;  /* 0x000000040f0e7825 */ /* 0x000fc600078e000a */
[----:B------:R-:W4:Y:S04]  /*0750*/  LDG.E R19, desc[UR18][R10.64] ;  /* 0x000000120a137981 */ /* 0x000f28000c1e1900 */
[----:B------:R-:W4:Y:S04]  /*0760*/  LDG.E R18, desc[UR18][R2.64+0x8] ;  /* 0x0000081202127981 */ /* 0x000f28000c1e1900 */
[----:B------:R-:W5:Y:S04]  /*0770*/  LDG.E R20, desc[UR18][R2.64+0xc] ;  /* 0x00000c1202147981 */ /* 0x000f68000c1e1900 */
[----:B------:R-:W5:Y:S01]  /*0780*/  LDG.E R14, desc[UR18][R14.64] ;  /* 0x000000120e0e7981 */ /* 0x000f62000c1e1900 */
[----:B------:R-:W-:Y:S01]  /*0790*/  UIADD3 UR4, UPT, UPT, UR4, 0x4, URZ ;  /* 0x0000000404047890 */ /* 0x000fe2000fffe0ff */
[----:B---3--:R-:W-:-:S04]  /*07a0*/  IMAD R5, R5, R6, R12 ;  /* 0x0000000605057224 */ /* 0x008fc800078e020c */
[----:B--2---:R-:W-:-:S04]  /*07b0*/  IMAD R5, R16, R17, R5 ;  /* 0x0000001110057224 */ /* 0x004fc800078e0205 */
[----:B----4-:R-:W-:-:S04]  /*07c0*/  IMAD R5, R18, R19, R5 ;  /* 0x0000001312057224 */ /* 0x010fc800078e0205 */
[----:B-----5:R-:W-:-:S07]  /*07d0*/  IMAD R12, R20, R14, R5 ;  /* 0x0000000e140c7224 */ /* 0x020fce00078e0205 */
.L_x_4:
[----:B------:R-:W-:Y:S05]  /*07e0*/  BRA.U !UP1, `(.L_x_1) ;  /* 0x0000000109a87547 */ /* 0x000fea000b800000 */
[----:B------:R-:W-:Y:S01]  /*07f0*/  UISETP.NE.AND UP0, UPT, UR5, 0x1, UPT ;  /* 0x000000010500788c */ /* 0x000fe2000bf05270 */
[----:B------:R-:W-:Y:S01]  /*0800*/  IMAD.U32 R7, RZ, RZ, UR4 ;  /* 0x00000004ff077e24 */ /* 0x000fe2000f8e00ff */
[----:B------:R-:W-:Y:S02]  /*0810*/  ULOP3.LUT UR5, UR20, 0x1, URZ, 0xc0, !UPT ;  /* 0x0000000114057892 */ /* 0x000fe4000f8ec0ff */
[----:B------:R-:W-:Y:S02]  /*0820*/  MOV R15, UR20 ;  /* 0x00000014000f7c02 */ /* 0x000fe40008000f00 */
[----:B------:R-:W-:Y:S01]  /*0830*/  UISETP.NE.U32.AND UP1, UPT, UR5, 0x1, UPT ;  /* 0x000000010500788c */ /* 0x000fe2000bf25070 */
[----:B------:R-:W-:-:S04]  /*0840*/  PLOP3.LUT P1, PT, PT, PT, UP0, 0x80, 0x8 ;  /* 0x000000000008781c */ /* 0x000fc80003f2f008 */
[----:B------:R-:W0:Y:S01]  /*0850*/  @UP0 LDCU.128 UR8, c[0x0][0x380] ;  /* 0x00007000ff0807ac */ /* 0x000e220008000c00 */
[----:B------:R-:W-:Y:S01]  /*0860*/  PLOP3.LUT P0, PT, PT, PT, UP1, 0x80, 0x8 ;  /* 0x000000000008781c */ /* 0x000fe20003f0f018 */
[----:B------:R-:W1:Y:S04]  /*0870*/  @UP0 LDCU.64 UR6, c[0x0][0x380] ;  /* 0x00007000ff0607ac */ /* 0x000e680008000a00 */
[----:B------:R-:W2:Y:S03]  /*0880*/  @!UP1 LDCU.128 UR12, c[0x0][0x380] ;  /* 0x00007000ff0c97ac */ /* 0x000ea60008000c00 */
[C---:B------:R-:W-:Y:S02]  /*0890*/  @P1 IADD3 R3, PT, PT, R13.reuse, UR4, RZ ;  /* 0x000000040d031c10 */ /* 0x040fe4000fffe0ff */
[----:B------:R-:W-:Y:S01]  /*08a0*/  @P1 IADD3 R6, P2, PT, R13, UR4, RZ ;  /* 0x000000040d061c10 */ /* 0x000fe2000ff5e0ff */
[----:B------:R-:W-:Y:S01]  /*08b0*/  @UP0 UIADD3 UR4, UPT, UPT, UR4, 0x2, URZ ;  /* 0x0000000204040890 */ /* 0x000fe2000fffe0ff */
[----:B0-----:R-:W-:-:S02]  /*08c0*/  MOV R10, UR8 ;  /* 0x00000008000a7c02 */ /* 0x001fc40008000f00 */
[----:B------:R-:W-:Y:S02]  /*08d0*/  MOV R11, UR9 ;  /* 0x00000009000b7c02 */ /* 0x000fe40008000f00 */
[----:B------:R-:W-:Y:S02]  /*08e0*/  MOV R4, UR10 ;  /* 0x0000000a00047c02 */ /* 0x000fe40008000f00 */
[----:B------:R-:W-:Y:S01]  /*08f0*/  MOV R5, UR11 ;  /* 0x0000000b00057c02 */ /* 0x000fe20008000f00 */
[----:B------:R-:W-:-:S04]  /*0900*/  @P1 IMAD.WIDE.U32 R10, R3, 0x4, R10 ;  /* 0x00000004030a1825 */ /* 0x000fc800078e000a */
[----:B------:R-:W-:Y:S01]  /*0910*/  @P1 IMAD R3, R7, UR20, R0 ;  /* 0x0000001407031c24 */ /* 0x000fe2000f8e0200 */
[----:B------:R-:W-:Y:S01]  /*0920*/  @P1 IADD3.X R7, PT, PT, RZ, RZ, RZ, P2, !PT ;  /* 0x000000ffff071210 */ /* 0x000fe200017fe4ff */
[----:B------:R-:W3:Y:S01]  /*0930*/  @P1 LDG.E R11, desc[UR18][R10.64] ;  /* 0x000000120a0b1981 */ /* 0x000ee2000c1e1900 */
[C---:B-1----:R-:W-:Y:S01]  /*0940*/  @P1 LEA R2, P2, R6.reuse, UR6, 0x2 ;  /* 0x0000000606021c11 */ /* 0x042fe2000f8410ff */
[----:B------:R-:W-:Y:S01]  /*0950*/  @P1 IMAD.WIDE R4, R3, 0x4, R4 ;  /* 0x0000000403041825 */ /* 0x000fe200078e0204 */
[----:B------:R-:W-:Y:S02]  /*0960*/  MOV R19, UR4 ;  /* 0x0000000400137c02 */ /* 0x000fe40008000f00 */
[----:B------:R-:W-:Y:S01]  /*0970*/  @P1 LEA.HI.X R3, R6, UR7, R7, 0x2, P2 ;  /* 0x0000000706031c11 */ /* 0x000fe200090f1407 */
[----:B--2---:R-:W-:Y:S01]  /*0980*/  IMAD.U32 R6, RZ, RZ, UR12 ;  /* 0x0000000cff067e24 */ /* 0x004fe2000f8e00ff */
[----:B------:R-:W-:Y:S01]  /*0990*/  MOV R7, UR13 ;  /* 0x0000000d00077c02 */ /* 0x000fe20008000f00 */
[----:B------:R-:W-:Y:S01]  /*09a0*/  @P1 IMAD.WIDE.U32 R14, R15, 0x4, R4 ;  /* 0x000000040f0e1825 */ /* 0x000fe200078e0004 */
[----:B------:R-:W-:Y:S01]  /*09b0*/  @!P0 IADD3 R17, PT, PT, R13, UR4, RZ ;  /* 0x000000040d118c10 */ /* 0x000fe2000fffe0ff */
[----:B------:R-:W3:Y:S01]  /*09c0*/  @P1 LDG.E R4, desc[UR18][R4.64] ;  /* 0x0000001204041981 */ /* 0x000ee2000c1e1900 */
[----:B------:R-:W-:Y:S01]  /*09d0*/  MOV R8, UR14 ;  /* 0x0000000e00087c02 */ /* 0x000fe20008000f00 */
[----:B------:R-:W-:Y:S01]  /*09e0*/  @!P0 IMAD R19, R19, UR20, R0 ;  /* 0x0000001413138c24 */ /* 0x000fe2000f8e0200 */
[----:B------:R-:W-:Y:S01]  /*09f0*/  MOV R9, UR15 ;  /* 0x0000000f00097c02 */ /* 0x000fe20008000f00 */
[----:B------:R-:W-:Y:S01]  /*0a00*/  @!P0 IMAD.WIDE.U32 R6, R17, 0x4, R6 ;  /* 0x0000000411068825 */ /* 0x000fe200078e0006 */
[----:B------:R-:W2:Y:S03]  /*0a10*/  @P1 LDG.E R14, desc[UR18][R14.64] ;  /* 0x000000120e0e1981 */ /* 0x000ea6000c1e1900 */
[----:B------:R-:W-:Y:S01]  /*0a20*/  @!P0 IMAD.WIDE R8, R19, 0x4, R8 ;  /* 0x0000000413088825 */ /* 0x000fe200078e0208 */
[----:B------:R-:W2:Y:S04]  /*0a30*/  @P1 LDG.E R2, desc[UR18][R2.64+0x4] ;  /* 0x0000041202021981 */ /* 0x000ea8000c1e1900 */
[----:B------:R-:W4:Y:S04]  /*0a40*/  @!P0 LDG.E R7, desc[UR18][R6.64] ;  /* 0x0000001206078981 */ /* 0x000f28000c1e1900 */
[----:B------:R-:W4:Y:S01]  /*0a50*/  @!P0 LDG.E R8, desc[UR18][R8.64] ;  /* 0x0000001208088981 */ /* 0x000f22000c1e1900 */
[----:B---3--:R-:W-:-:S04]  /*0a60*/  @P1 IMAD R11, R11, R4, R12 ;  /* 0x000000040b0b1224 */ /* 0x008fc800078e020c */
[----:B--2---:R-:W-:-:S04]  /*0a70*/  @P1 IMAD R12, R2, R14, R11 ;  /* 0x0000000e020c1224 */ /* 0x004fc800078e020b */
[----:B----4-:R-:W-:-:S07]  /*0a80*/  @!P0 IMAD R12, R7, R8, R12 ;  /* 0x00000008070c8224 */ /* 0x010fce00078e020c */
.L_x_1:
[----:B------:R-:W-:Y:S05]  /*0a90*/  BSYNC.RECONVERGENT B0 ;  /* 0x0000000000007941 */ /* 0x000fea0003800200 */
.L_x_0:
[----:B------:R-:W0:Y:S01]  /*0aa0*/  LDC.64 R2, c[0x0][0x390] ;  /* 0x0000e400ff027b82 */ /* 0x000e220000000a00 */
[----:B------:R-:W-:-:S05]  /*0ab0*/  IADD3 R13, PT, PT, R0, R13, RZ ;  /* 0x0000000d000d7210 */ /* 0x000fca0007ffe0ff */
[----:B0-----:R-:W-:-:S05]  /*0ac0*/  IMAD.WIDE R2, R13, 0x4, R2 ;  /* 0x000000040d027825 */ /* 0x001fca00078e0202 */
[----:B------:R-:W-:Y:S01]  /*0ad0*/  STG.E desc[UR18][R2.64], R12 ;  /* 0x0000000c02007986 */ /* 0x000fe2000c101912 */
[----:B------:R-:W-:Y:S05]  /*0ae0*/  EXIT ;  /* 0x000000000000794d */ /* 0x000fea0003800000 */
.L_x_5:
[----:B------:R-:W-:-:S00]  /*0af0*/  BRA `(.L_x_5) ;  /* 0xfffffffc00fc7947 */ /* 0x000fc0000383ffff */
[----:B------:R-:W-:-:S00]  /*0b00*/  NOP ;  /* 0x0000000000007918 */ /* 0x000fc00000000000 */
[----:B------:R-:W-:-:S00]  /*0b10*/  NOP ;  /* 0x0000000000007918 */ /* 0x000fc00000000000 */
[----:B------:R-:W-:-:S00]  /*0b20*/  NOP ;  /* 0x0000000000007918 */ /* 0x000fc00000000000 */
[----:B------:R-:W-:-:S00]  /*0b30*/  NOP ;  /* 0x0000000000007918 */ /* 0x000fc00000000000 */
[----:B------:R-:W-:-:S00]  /*0b40*/  NOP ;  /* 0x0000000000007918 */ /* 0x000fc00000000000 */
[----:B------:R-:W-:-:S00]  /*0b50*/  NOP ;  /* 0x0000000000007918 */ /* 0x000fc00000000000 */
[----:B------:R-:W-:-:S00]  /*0b60*/  NOP ;  /* 0x0000000000007918 */ /* 0x000fc00000000000 */
[----:B------:R-:W-:-:S00]  /*0b70*/  NOP ;  /* 0x0000000000007918 */ /* 0x000fc00000000000 */
.L_x_6:


//--------------------- .nv.shared.reserved.0     --------------------------
	.section	.nv.shared.reserved.0,"aw",@nobits
	.weak		__nv_reservedSMEM_offset_0_alias
	.size		__nv_reservedSMEM_offset_0_alias, 0, 64
	.other		__nv_reservedSMEM_offset_0_alias,@"STO_CUDA_RESERVED_SHARED STV_DEFAULT"
__nv_reservedSMEM_offset_0_alias:
	.zero		0
	.zero		64


//--------------------- .nv.constant0._Z14gpu_matrixMultPiS_S_i --------------------------
	.section	.nv.constant0._Z14gpu_matrixMultPiS_S_i,"a",@progbits
	.sectionflags	@""
	.align	4
.nv.constant0._Z14gpu_matrixMultPiS_S_i:
	.zero		924


//--------------------- SYMBOLS --------------------------

	.type		.nv.reservedSmem.offset0,@object
	.size		.nv.reservedSmem.offset0,0x4
